//
// Generated by NVIDIA NVVM Compiler
//
// Compiler Build ID: CL-36424714
// Cuda compilation tools, release 13.0, V13.0.88
// Based on NVVM 20.0.0
//

.version 9.0
.target sm_100
.address_size 64

	// .globl	_Z17bitonicSortSharedPii
.extern .shared .align 16 .b8 sharedData[];

.visible .entry _Z17bitonicSortSharedPii(
	.param .u64 .ptr .align 1 _Z17bitonicSortSharedPii_param_0,
	.param .u32 _Z17bitonicSortSharedPii_param_1
)
{
	.reg .pred 	%p<11>;
	.reg .b32 	%r<31>;
	.reg .b64 	%rd<5>;

	ld.param.u64 	%rd2, [_Z17bitonicSortSharedPii_param_0];
	ld.param.u32 	%r18, [_Z17bitonicSortSharedPii_param_1];
	cvta.to.global.u64 	%rd3, %rd2;
	mov.u32 	%r1, %tid.x;
	mov.u32 	%r19, %ctaid.x;
	mov.u32 	%r2, %ntid.x;
	mad.lo.s32 	%r3, %r19, %r2, %r1;
	setp.ge.u32 	%p1, %r3, %r18;
	mul.wide.u32 	%rd4, %r3, 4;
	add.s64 	%rd1, %rd3, %rd4;
	shl.b32 	%r20, %r1, 2;
	mov.u32 	%r21, sharedData;
	add.s32 	%r4, %r21, %r20;
	@%p1 bra 	$L__BB0_2;
	ld.global.u32 	%r22, [%rd1];
	st.shared.u32 	[%r4], %r22;
$L__BB0_2:
	bar.sync 	0;
	setp.lt.u32 	%p2, %r2, 2;
	@%p2 bra 	$L__BB0_14;
	mov.b32 	%r29, 2;
$L__BB0_4:
	shr.s32 	%r30, %r29, 1;
	setp.lt.s32 	%p3, %r30, 1;
	@%p3 bra 	$L__BB0_13;
	and.b32  	%r7, %r29, %r1;
$L__BB0_6:
	mov.u32 	%r8, %r30;
	xor.b32  	%r9, %r8, %r1;
	setp.le.u32 	%p4, %r9, %r1;
	@%p4 bra 	$L__BB0_12;
	setp.ne.s32 	%p5, %r7, 0;
	@%p5 bra 	$L__BB0_10;
	ld.shared.u32 	%r10, [%r4];
	shl.b32 	%r26, %r9, 2;
	add.s32 	%r11, %r21, %r26;
	ld.shared.u32 	%r12, [%r11];
	setp.le.s32 	%p7, %r10, %r12;
	@%p7 bra 	$L__BB0_12;
	st.shared.u32 	[%r4], %r12;
	st.shared.u32 	[%r11], %r10;
	bra.uni 	$L__BB0_12;
$L__BB0_10:
	ld.shared.u32 	%r13, [%r4];
	shl.b32 	%r24, %r9, 2;
	add.s32 	%r14, %r21, %r24;
	ld.shared.u32 	%r15, [%r14];
	setp.ge.s32 	%p6, %r13, %r15;
	@%p6 bra 	$L__BB0_12;
	st.shared.u32 	[%r4], %r15;
	st.shared.u32 	[%r14], %r13;
$L__BB0_12:
	bar.sync 	0;
	shr.u32 	%r30, %r8, 1;
	setp.gt.u32 	%p8, %r8, 1;
	@%p8 bra 	$L__BB0_6;
$L__BB0_13:
	shl.b32 	%r29, %r29, 1;
	setp.le.u32 	%p9, %r29, %r2;
	@%p9 bra 	$L__BB0_4;
$L__BB0_14:
	setp.ge.u32 	%p10, %r3, %r18;
	@%p10 bra 	$L__BB0_16;
	ld.shared.u32 	%r28, [%r4];
	st.global.u32 	[%rd1], %r28;
$L__BB0_16:
	ret;

}
	// .globl	_Z18bitonicMergeGlobalPiii
.visible .entry _Z18bitonicMergeGlobalPiii(
	.param .u64 .ptr .align 1 _Z18bitonicMergeGlobalPiii_param_0,
	.param .u32 _Z18bitonicMergeGlobalPiii_param_1,
	.param .u32 _Z18bitonicMergeGlobalPiii_param_2
)
{
	.reg .pred 	%p<11>;
	.reg .b32 	%r<21>;
	.reg .b64 	%rd<9>;

	ld.param.u64 	%rd5, [_Z18bitonicMergeGlobalPiii_param_0];
	ld.param.u32 	%r15, [_Z18bitonicMergeGlobalPiii_param_1];
	ld.param.u32 	%r14, [_Z18bitonicMergeGlobalPiii_param_2];
	cvta.to.global.u64 	%rd1, %rd5;
	mov.u32 	%r16, %tid.x;
	mov.u32 	%r17, %ctaid.x;
	mov.u32 	%r18, %ntid.x;
	mad.lo.s32 	%r1, %r17, %r18, %r16;
	shl.b32 	%r19, %r15, 1;
	setp.gt.s32 	%p1, %r19, %r14;
	@%p1 bra 	$L__BB1_12;
	mul.wide.u32 	%rd6, %r1, 4;
	add.s64 	%rd2, %rd1, %rd6;
	bra.uni 	$L__BB1_3;
$L__BB1_2:
	shl.b32 	%r19, %r19, 1;
	setp.gt.s32 	%p10, %r19, %r14;
	@%p10 bra 	$L__BB1_12;
$L__BB1_3:
	shr.s32 	%r20, %r19, 1;
	setp.lt.s32 	%p2, %r20, 1;
	@%p2 bra 	$L__BB1_2;
	and.b32  	%r6, %r19, %r1;
$L__BB1_5:
	mov.u32 	%r7, %r20;
	xor.b32  	%r8, %r7, %r1;
	setp.le.u32 	%p3, %r8, %r1;
	setp.ge.u32 	%p4, %r8, %r14;
	or.pred  	%p5, %p3, %p4;
	@%p5 bra 	$L__BB1_11;
	setp.ne.s32 	%p6, %r6, 0;
	@%p6 bra 	$L__BB1_9;
	ld.global.u32 	%r9, [%rd2];
	mul.wide.u32 	%rd8, %r8, 4;
	add.s64 	%rd3, %rd1, %rd8;
	ld.global.u32 	%r10, [%rd3];
	setp.le.s32 	%p8, %r9, %r10;
	@%p8 bra 	$L__BB1_11;
	st.global.u32 	[%rd2], %r10;
	st.global.u32 	[%rd3], %r9;
	bra.uni 	$L__BB1_11;
$L__BB1_9:
	ld.global.u32 	%r11, [%rd2];
	mul.wide.u32 	%rd7, %r8, 4;
	add.s64 	%rd4, %rd1, %rd7;
	ld.global.u32 	%r12, [%rd4];
	setp.ge.s32 	%p7, %r11, %r12;
	@%p7 bra 	$L__BB1_11;
	st.global.u32 	[%rd2], %r12;
	st.global.u32 	[%rd4], %r11;
$L__BB1_11:
	bar.sync 	0;
	shr.u32 	%r20, %r7, 1;
	setp.lt.u32 	%p9, %r7, 2;
	@%p9 bra 	$L__BB1_2;
	bra.uni 	$L__BB1_5;
$L__BB1_12:
	ret;

}


// ===== COMPILED SASS (sm_100) =====

	.target	sm_100

	.elftype	@"ET_EXEC"


//--------------------- .note.nv.tkinfo           --------------------------
	.section	.note.nv.tkinfo,"",@"SHT_NOTE"
	.sectionflags	@"SHF_NOTE_NV_TKINFO"
	.tkinfo
        /*0018*/ 	.word	0x00000002
        /*0030*/ 	.string	""
        /*0030*/ 	.string	"ptxas"
        /*0030*/ 	.string	"Cuda compilation tools, release 13.0, V13.0.88"
        /*0030*/ 	.string	"Build cuda_13.0.r13.0/compiler.36424714_0"
        /*0030*/ 	.string	"-arch sm_100 -m 64 "



//--------------------- .note.nv.cuinfo           --------------------------
	.section	.note.nv.cuinfo,"",@"SHT_NOTE"
	.sectionflags	@"SHF_NOTE_NV_CUINFO"
        /*0018*/ 	.short	0x0002
        /*001a*/ 	.short	0x0064
        /*001c*/ 	.short	0x0082
	.zero		2


//--------------------- .nv.info                  --------------------------
	.section	.nv.info,"",@"SHT_CUDA_INFO"
	.align	4


	//----- nvinfo : EIATTR_REGCOUNT
	.align		4
        /*0000*/ 	.byte	0x04, 0x2f
        /*0002*/ 	.short	(.L_1 - .L_0)
	.align		4
.L_0:
        /*0004*/ 	.word	index@(_Z17bitonicSortSharedPii)
        /*0008*/ 	.word	0x0000000e


	//----- nvinfo : EIATTR_FRAME_SIZE
	.align		4
.L_1:
        /*000c*/ 	.byte	0x04, 0x11
        /*000e*/ 	.short	(.L_3 - .L_2)
	.align		4
.L_2:
        /*0010*/ 	.word	index@(_Z17bitonicSortSharedPii)
        /*0014*/ 	.word	0x00000000


	//----- nvinfo : EIATTR_REGCOUNT
	.align		4
.L_3:
        /*0018*/ 	.byte	0x04, 0x2f
        /*001a*/ 	.short	(.L_5 - .L_4)
	.align		4
.L_4:
        /*001c*/ 	.word	index@(_Z18bitonicMergeGlobalPiii)
        /*0020*/ 	.word	0x0000000e


	//----- nvinfo : EIATTR_FRAME_SIZE
	.align		4
.L_5:
        /*0024*/ 	.byte	0x04, 0x11
        /*0026*/ 	.short	(.L_7 - .L_6)
	.align		4
.L_6:
        /*0028*/ 	.word	index@(_Z18bitonicMergeGlobalPiii)
        /*002c*/ 	.word	0x00000000


	//----- nvinfo : EIATTR_MIN_STACK_SIZE
	.align		4
.L_7:
        /*0030*/ 	.byte	0x04, 0x12
        /*0032*/ 	.short	(.L_9 - .L_8)
	.align		4
.L_8:
        /*0034*/ 	.word	index@(_Z18bitonicMergeGlobalPiii)
        /*0038*/ 	.word	0x00000000


	//----- nvinfo : EIATTR_MIN_STACK_SIZE
	.align		4
.L_9:
        /*003c*/ 	.byte	0x04, 0x12
        /*003e*/ 	.short	(.L_11 - .L_10)
	.align		4
.L_10:
        /*0040*/ 	.word	index@(_Z17bitonicSortSharedPii)
        /*0044*/ 	.word	0x00000000
.L_11:


//--------------------- .nv.compat                --------------------------
	.section	.nv.compat,"",@"SHT_CUDA_COMPAT_INFO"
	.align	4
        /*0000*/ 	.byte	0x02, 0x09, 0x00, 0x00, 0x02, 0x02, 0x01, 0x00, 0x02, 0x05, 0x05, 0x00, 0x03, 0x07, 0x01, 0x01
        /*0010*/ 	.byte	0x02, 0x03, 0x00, 0x00, 0x02, 0x06, 0x01, 0x00, 0x04, 0x0b, 0x08, 0x00, 0x09, 0x00, 0x00, 0x00
        /*0020*/ 	.byte	0x00, 0x00, 0x00, 0x00


//--------------------- .nv.info._Z18bitonicMergeGlobalPiii --------------------------
	.section	.nv.info._Z18bitonicMergeGlobalPiii,"",@"SHT_CUDA_INFO"
	.sectionflags	@""
	.align	4


	//----- nvinfo : EIATTR_CUDA_API_VERSION
	.align		4
        /*0000*/ 	.byte	0x04, 0x37
        /*0002*/ 	.short	(.L_13 - .L_12)
.L_12:
        /*0004*/ 	.word	0x00000082


	//----- nvinfo : EIATTR_KPARAM_INFO
	.align		4
.L_13:
        /*0008*/ 	.byte	0x04, 0x17
        /*000a*/ 	.short	(.L_15 - .L_14)
.L_14:
        /*000c*/ 	.word	0x00000000
        /*0010*/ 	.short	0x0002
        /*0012*/ 	.short	0x000c
        /*0014*/ 	.byte	0x00, 0xf0, 0x11, 0x00


	//----- nvinfo : EIATTR_KPARAM_INFO
	.align		4
.L_15:
        /*0018*/ 	.byte	0x04, 0x17
        /*001a*/ 	.short	(.L_17 - .L_16)
.L_16:
        /*001c*/ 	.word	0x00000000
        /*0020*/ 	.short	0x0001
        /*0022*/ 	.short	0x0008
        /*0024*/ 	.byte	0x00, 0xf0, 0x11, 0x00


	//----- nvinfo : EIATTR_KPARAM_INFO
	.align		4
.L_17:
        /*0028*/ 	.byte	0x04, 0x17
        /*002a*/ 	.short	(.L_19 - .L_18)
.L_18:
        /*002c*/ 	.word	0x00000000
        /*0030*/ 	.short	0x0000
        /*0032*/ 	.short	0x0000
        /*0034*/ 	.byte	0x00, 0xf5, 0x21, 0x00


	//----- nvinfo : EIATTR_SPARSE_MMA_MASK
	.align		4
.L_19:
        /*0038*/ 	.byte	0x03, 0x50
        /*003a*/ 	.short	0x0000


	//----- nvinfo : EIATTR_MAXREG_COUNT
	.align		4
        /*003c*/ 	.byte	0x03, 0x1b
        /*003e*/ 	.short	0x00ff


	//----- nvinfo : EIATTR_NUM_BARRIERS
	.align		4
        /*0040*/ 	.byte	0x02, 0x4c
        /*0042*/ 	.byte	0x01
	.zero		1


	//----- nvinfo : EIATTR_MERCURY_ISA_VERSION
	.align		4
        /*0044*/ 	.byte	0x03, 0x5f
        /*0046*/ 	.short	0x0101


	//----- nvinfo : EIATTR_VRC_CTA_INIT_COUNT
	.align		4
        /*0048*/ 	.byte	0x02, 0x4a
	.zero		1
	.zero		1


	//----- nvinfo : EIATTR_EXIT_INSTR_OFFSETS
	.align		4
        /*004c*/ 	.byte	0x04, 0x1c
        /*004e*/ 	.short	(.L_21 - .L_20)


	//   ....[0]....
.L_20:
        /*0050*/ 	.word	0x00000070


	//   ....[1]....
        /*0054*/ 	.word	0x000002f0


	//----- nvinfo : EIATTR_CRS_STACK_SIZE
	.align		4
.L_21:
        /*0058*/ 	.byte	0x04, 0x1e
        /*005a*/ 	.short	(.L_23 - .L_22)
.L_22:
        /*005c*/ 	.word	0x00000000


	//----- nvinfo : EIATTR_CBANK_PARAM_SIZE
	.align		4
.L_23:
        /*0060*/ 	.byte	0x03, 0x19
        /*0062*/ 	.short	0x0010


	//----- nvinfo : EIATTR_PARAM_CBANK
	.align		4
        /*0064*/ 	.byte	0x04, 0x0a
        /*0066*/ 	.short	(.L_25 - .L_24)
	.align		4
.L_24:
        /*0068*/ 	.word	index@(.nv.constant0._Z18bitonicMergeGlobalPiii)
        /*006c*/ 	.short	0x0380
        /*006e*/ 	.short	0x0010


	//----- nvinfo : EIATTR_SW_WAR
	.align		4
.L_25:
        /*0070*/ 	.byte	0x04, 0x36
        /*0072*/ 	.short	(.L_27 - .L_26)
.L_26:
        /*0074*/ 	.word	0x00000008
.L_27:


//--------------------- .nv.info._Z17bitonicSortSharedPii --------------------------
	.section	.nv.info._Z17bitonicSortSharedPii,"",@"SHT_CUDA_INFO"
	.sectionflags	@""
	.align	4


	//----- nvinfo : EIATTR_CUDA_API_VERSION
	.align		4
        /*0000*/ 	.byte	0x04, 0x37
        /*0002*/ 	.short	(.L_29 - .L_28)
.L_28:
        /*0004*/ 	.word	0x00000082


	//----- nvinfo : EIATTR_KPARAM_INFO
	.align		4
.L_29:
        /*0008*/ 	.byte	0x04, 0x17
        /*000a*/ 	.short	(.L_31 - .L_30)
.L_30:
        /*000c*/ 	.word	0x00000000
        /*0010*/ 	.short	0x0001
        /*0012*/ 	.short	0x0008
        /*0014*/ 	.byte	0x00, 0xf0, 0x11, 0x00


	//----- nvinfo : EIATTR_KPARAM_INFO
	.align		4
.L_31:
        /*0018*/ 	.byte	0x04, 0x17
        /*001a*/ 	.short	(.L_33 - .L_32)
.L_32:
        /*001c*/ 	.word	0x00000000
        /*0020*/ 	.short	0x0000
        /*0022*/ 	.short	0x0000
        /*0024*/ 	.byte	0x00, 0xf5, 0x21, 0x00


	//----- nvinfo : EIATTR_SPARSE_MMA_MASK
	.align		4
.L_33:
        /*0028*/ 	.byte	0x03, 0x50
        /*002a*/ 	.short	0x0000


	//----- nvinfo : EIATTR_MAXREG_COUNT
	.align		4
        /*002c*/ 	.byte	0x03, 0x1b
        /*002e*/ 	.short	0x00ff


	//----- nvinfo : EIATTR_NUM_BARRIERS
	.align		4
        /*0030*/ 	.byte	0x02, 0x4c
        /*0032*/ 	.byte	0x01
	.zero		1


	//----- nvinfo : EIATTR_MERCURY_ISA_VERSION
	.align		4
        /*0034*/ 	.byte	0x03, 0x5f
        /*0036*/ 	.short	0x0101


	//----- nvinfo : EIATTR_VRC_CTA_INIT_COUNT
	.align		4
        /*0038*/ 	.byte	0x02, 0x4a
	.zero		1
	.zero		1


	//----- nvinfo : EIATTR_EXIT_INSTR_OFFSETS
	.align		4
        /*003c*/ 	.byte	0x04, 0x1c
        /*003e*/ 	.short	(.L_35 - .L_34)


	//   ....[0]....
.L_34:
        /*0040*/ 	.word	0x00000360


	//   ....[1]....
        /*0044*/ 	.word	0x00000390


	//----- nvinfo : EIATTR_CRS_STACK_SIZE
	.align		4
.L_35:
        /*0048*/ 	.byte	0x04, 0x1e
        /*004a*/ 	.short	(.L_37 - .L_36)
.L_36:
        /*004c*/ 	.word	0x00000000


	//----- nvinfo : EIATTR_CBANK_PARAM_SIZE
	.align		4
.L_37:
        /*0050*/ 	.byte	0x03, 0x19
        /*0052*/ 	.short	0x000c


	//----- nvinfo : EIATTR_PARAM_CBANK
	.align		4
        /*0054*/ 	.byte	0x04, 0x0a
        /*0056*/ 	.short	(.L_39 - .L_38)
	.align		4
.L_38:
        /*0058*/ 	.word	index@(.nv.constant0._Z17bitonicSortSharedPii)
        /*005c*/ 	.short	0x0380
        /*005e*/ 	.short	0x000c


	//----- nvinfo : EIATTR_SW_WAR
	.align		4
.L_39:
        /*0060*/ 	.byte	0x04, 0x36
        /*0062*/ 	.short	(.L_41 - .L_40)
.L_40:
        /*0064*/ 	.word	0x00000008
.L_41:


//--------------------- .nv.callgraph             --------------------------
	.section	.nv.callgraph,"",@"SHT_CUDA_CALLGRAPH"
	.align	4
	.sectionentsize	8
	.align		4
        /*0000*/ 	.word	0x00000000
	.align		4
        /*0004*/ 	.word	0xffffffff
	.align		4
        /*0008*/ 	.word	0x00000000
	.align		4
        /*000c*/ 	.word	0xfffffffe
	.align		4
        /*0010*/ 	.word	0x00000000
	.align		4
        /*0014*/ 	.word	0xfffffffd
	.align		4
        /*0018*/ 	.word	0x00000000
	.align		4
        /*001c*/ 	.word	0xfffffffc


//--------------------- .text._Z18bitonicMergeGlobalPiii --------------------------
	.section	.text._Z18bitonicMergeGlobalPiii,"ax",@progbits
	.align	128
        .global         _Z18bitonicMergeGlobalPiii
        .type           _Z18bitonicMergeGlobalPiii,@function
        .size           _Z18bitonicMergeGlobalPiii,(.L_x_15 - _Z18bitonicMergeGlobalPiii)
        .other          _Z18bitonicMergeGlobalPiii,@"STO_CUDA_ENTRY STV_DEFAULT"
_Z18bitonicMergeGlobalPiii:
.text._Z18bitonicMergeGlobalPiii:
[----:B------:R-:W-:Y:S08]  /*0000*/  LDC R1, c[0x0][0x37c] ;  /* 0x0000df00ff017b82 */ /* 0x000ff00000000800 */
[----:B------:R-:W0:Y:S01]  /*0010*/  LDC.64 R2, c[0x0][0x388] ;  /* 0x0000e200ff027b82 */ /* 0x000e220000000a00 */
[----:B------:R-:W1:Y:S07]  /*0020*/  S2R R9, SR_TID.X ;  /* 0x0000000000097919 */ /* 0x000e6e0000002100 */
[----:B------:R-:W2:Y:S08]  /*0030*/  LDC R4, c[0x0][0x360] ;  /* 0x0000d800ff047b82 */ /* 0x000eb00000000800 */
[----:B------:R-:W3:Y:S01]  /*0040*/  S2UR UR4, SR_CTAID.X ;  /* 0x00000000000479c3 */ /* 0x000ee20000002500 */
[----:B0-----:R-:W-:-:S05]  /*0050*/  IMAD.SHL.U32 R0, R2, 0x2, RZ ;  /* 0x0000000202007824 */ /* 0x001fca00078e00ff */
[----:B------:R-:W-:-:S13]  /*0060*/  ISETP.GT.AND P0, PT, R0, R3, PT ;  /* 0x000000030000720c */ /* 0x000fda0003f04270 */
[----:B-123--:R-:W-:Y:S05]  /*0070*/  @P0 EXIT ;  /* 0x000000000000094d */ /* 0x00efea0003800000 */
[----:B------:R-:W0:Y:S01]  /*0080*/  LDC.64 R2, c[0x0][0x380] ;  /* 0x0000e000ff027b82 */ /* 0x000e220000000a00 */
[----:B------:R-:W-:Y:S01]  /*0090*/  IMAD R9, R4, UR4, R9 ;  /* 0x0000000404097c24 */ /* 0x000fe2000f8e0209 */
[----:B------:R-:W1:Y:S03]  /*00a0*/  LDCU.64 UR6, c[0x0][0x358] ;  /* 0x00006b00ff0677ac */ /* 0x000e660008000a00 */
[----:B01----:R-:W-:-:S07]  /*00b0*/  IMAD.WIDE.U32 R2, R9, 0x4, R2 ;  /* 0x0000000409027825 */ /* 0x003fce00078e0002 */
.L_x_5:
[----:B-12---:R-:W-:-:S04]  /*00c0*/  SHF.R.S32.HI R4, RZ, 0x1, R0 ;  /* 0x00000001ff047819 */ /* 0x006fc80000011400 */
[----:B------:R-:W-:-:S13]  /*00d0*/  ISETP.GE.AND P0, PT, R4, 0x1, PT ;  /* 0x000000010400780c */ /* 0x000fda0003f06270 */
[----:B0-----:R-:W-:Y:S05]  /*00e0*/  @!P0 BRA `(.L_x_0) ;  /* 0x0000000000748947 */ /* 0x001fea0003800000 */
[----:B------:R-:W0:Y:S01]  /*00f0*/  LDC.64 R6, c[0x0][0x380] ;  /* 0x0000e000ff067b82 */ /* 0x000e220000000a00 */
[----:B------:R-:W-:Y:S01]  /*0100*/  IMAD.MOV.U32 R8, RZ, RZ, R4 ;  /* 0x000000ffff087224 */ /* 0x000fe200078e0004 */
[----:B------:R-:W1:Y:S06]  /*0110*/  LDCU UR4, c[0x0][0x38c] ;  /* 0x00007180ff0477ac */ /* 0x000e6c0008000800 */
.L_x_4:
[----:B-12---:R-:W-:Y:S01]  /*0120*/  LOP3.LUT R5, R8, R9, RZ, 0x3c, !PT ;  /* 0x0000000908057212 */ /* 0x006fe200078e3cff */
[----:B------:R-:W-:Y:S03]  /*0130*/  BSSY.RECONVERGENT B0, `(.L_x_1) ;  /* 0x0000014000007945 */ /* 0x000fe60003800200 */
[----:B-1----:R-:W-:-:S04]  /*0140*/  ISETP.GE.U32.AND P0, PT, R5, UR4, PT ;  /* 0x0000000405007c0c */ /* 0x002fc8000bf06070 */
[----:B------:R-:W-:-:S13]  /*0150*/  ISETP.LE.U32.OR P0, PT, R5, R9, P0 ;  /* 0x000000090500720c */ /* 0x000fda0000703470 */
[----:B------:R-:W-:Y:S05]  /*0160*/  @P0 BRA `(.L_x_2) ;  /* 0x0000000000400947 */ /* 0x000fea0003800000 */
[----:B------:R-:W-:-:S13]  /*0170*/  LOP3.LUT P0, RZ, R0, R9, RZ, 0xc0, !PT ;  /* 0x0000000900ff7212 */ /* 0x000fda000780c0ff */
[----:B------:R-:W-:Y:S05]  /*0180*/  @P0 BRA `(.L_x_3) ;  /* 0x0000000000200947 */ /* 0x000fea0003800000 */
[----:B0-----:R-:W-:Y:S01]  /*0190*/  IMAD.WIDE.U32 R4, R5, 0x4, R6 ;  /* 0x0000000405047825 */ /* 0x001fe200078e0006 */
[----:B------:R-:W2:Y:S04]  /*01a0*/  LDG.E R11, desc[UR6][R2.64] ;  /* 0x00000006020b7981 */ /* 0x000ea8000c1e1900 */
[----:B------:R-:W2:Y:S02]  /*01b0*/  LDG.E R10, desc[UR6][R4.64] ;  /* 0x00000006040a7981 */ /* 0x000ea4000c1e1900 */
[----:B--2---:R-:W-:-:S13]  /*01c0*/  ISETP.GT.AND P0, PT, R11, R10, PT ;  /* 0x0000000a0b00720c */ /* 0x004fda0003f04270 */
[----:B------:R-:W-:Y:S05]  /*01d0*/  @!P0 BRA `(.L_x_2) ;  /* 0x0000000000248947 */ /* 0x000fea0003800000 */
[----:B------:R2:W-:Y:S04]  /*01e0*/  STG.E desc[UR6][R2.64], R10 ;  /* 0x0000000a02007986 */ /* 0x0005e8000c101906 */
[----:B------:R2:W-:Y:S01]  /*01f0*/  STG.E desc[UR6][R4.64], R11 ;  /* 0x0000000b04007986 */ /* 0x0005e2000c101906 */
[----:B------:R-:W-:Y:S05]  /*0200*/  BRA `(.L_x_2) ;  /* 0x0000000000187947 */ /* 0x000fea0003800000 */
.L_x_3:
[----:B0-----:R-:W-:Y:S01]  /*0210*/  IMAD.WIDE.U32 R4, R5, 0x4, R6 ;  /* 0x0000000405047825 */ /* 0x001fe200078e0006 */
[----:B------:R-:W2:Y:S04]  /*0220*/  LDG.E R11, desc[UR6][R2.64] ;  /* 0x00000006020b7981 */ /* 0x000ea8000c1e1900 */
[----:B------:R-:W2:Y:S02]  /*0230*/  LDG.E R10, desc[UR6][R4.64] ;  /* 0x00000006040a7981 */ /* 0x000ea4000c1e1900 */
[----:B--2---:R-:W-:-:S13]  /*0240*/  ISETP.GE.AND P0, PT, R11, R10, PT ;  /* 0x0000000a0b00720c */ /* 0x004fda0003f06270 */
[----:B------:R1:W-:Y:S04]  /*0250*/  @!P0 STG.E desc[UR6][R2.64], R10 ;  /* 0x0000000a02008986 */ /* 0x0003e8000c101906 */
[----:B------:R1:W-:Y:S02]  /*0260*/  @!P0 STG.E desc[UR6][R4.64], R11 ;  /* 0x0000000b04008986 */ /* 0x0003e4000c101906 */
.L_x_2:
[----:B------:R-:W-:Y:S05]  /*0270*/  BSYNC.RECONVERGENT B0 ;  /* 0x0000000000007941 */ /* 0x000fea0003800200 */
.L_x_1:
[----:B------:R-:W-:Y:S01]  /*0280*/  BAR.SYNC.DEFER_BLOCKING 0x0 ;  /* 0x0000000000007b1d */ /* 0x000fe20000010000 */
[----:B------:R-:W-:Y:S02]  /*0290*/  ISETP.GE.U32.AND P0, PT, R8, 0x2, PT ;  /* 0x000000020800780c */ /* 0x000fe40003f06070 */
[----:B------:R-:W-:-:S11]  /*02a0*/  SHF.R.U32.HI R8, RZ, 0x1, R8 ;  /* 0x00000001ff087819 */ /* 0x000fd60000011608 */
[----:B------:R-:W-:Y:S05]  /*02b0*/  @P0 BRA `(.L_x_4) ;  /* 0xfffffffc00980947 */ /* 0x000fea000383ffff */
.L_x_0:
[----:B------:R-:W3:Y:S01]  /*02c0*/  LDCU UR5, c[0x0][0x38c] ;  /* 0x00007180ff0577ac */ /* 0x000ee20008000800 */
[----:B------:R-:W-:-:S05]  /*02d0*/  IMAD.SHL.U32 R0, R0, 0x2, RZ ;  /* 0x0000000200007824 */ /* 0x000fca00078e00ff */
[----:B---3--:R-:W-:-:S13]  /*02e0*/  ISETP.GT.AND P0, PT, R0, UR5, PT ;  /* 0x0000000500007c0c */ /* 0x008fda000bf04270 */
[----:B------:R-:W-:Y:S05]  /*02f0*/  @P0 EXIT ;  /* 0x000000000000094d */ /* 0x000fea0003800000 */
[----:B------:R-:W-:Y:S05]  /*0300*/  BRA `(.L_x_5) ;  /* 0xfffffffc006c7947 */ /* 0x000fea000383ffff */
.L_x_6:
[----:B------:R-:W-:-:S00]  /*0310*/  BRA `(.L_x_6) ;  /* 0xfffffffc00fc7947 */ /* 0x000fc0000383ffff */
[----:B------:R-:W-:-:S00]  /*0320*/  NOP ;  /* 0x0000000000007918 */ /* 0x000fc00000000000 */
        /* <DEDUP_REMOVED lines=13> */
.L_x_15:


//--------------------- .text._Z17bitonicSortSharedPii --------------------------
	.section	.text._Z17bitonicSortSharedPii,"ax",@progbits
	.align	128
        .global         _Z17bitonicSortSharedPii
        .type           _Z17bitonicSortSharedPii,@function
        .size           _Z17bitonicSortSharedPii,(.L_x_16 - _Z17bitonicSortSharedPii)
        .other          _Z17bitonicSortSharedPii,@"STO_CUDA_ENTRY STV_DEFAULT"
_Z17bitonicSortSharedPii:
.text._Z17bitonicSortSharedPii:
[----:B------:R-:W-:Y:S01]  /*0000*/  LDC R1, c[0x0][0x37c] ;  /* 0x0000df00ff017b82 */ /* 0x000fe20000000800 */
[----:B------:R-:W0:Y:S07]  /*0010*/  S2R R6, SR_TID.X ;  /* 0x0000000000067919 */ /* 0x000e2e0000002100 */
[----:B------:R-:W0:Y:S01]  /*0020*/  S2UR UR4, SR_CTAID.X ;  /* 0x00000000000479c3 */ /* 0x000e220000002500 */
[----:B------:R-:W1:Y:S01]  /*0030*/  LDCU UR5, c[0x0][0x388] ;  /* 0x00007100ff0577ac */ /* 0x000e620008000800 */
[----:B------:R-:W2:Y:S06]  /*0040*/  LDCU.64 UR8, c[0x0][0x358] ;  /* 0x00006b00ff0877ac */ /* 0x000eac0008000a00 */
[----:B------:R-:W0:Y:S08]  /*0050*/  LDC R9, c[0x0][0x360] ;  /* 0x0000d800ff097b82 */ /* 0x000e300000000800 */
[----:B------:R-:W3:Y:S01]  /*0060*/  LDC.64 R2, c[0x0][0x380] ;  /* 0x0000e000ff027b82 */ /* 0x000ee20000000a00 */
[----:B0-----:R-:W-:-:S05]  /*0070*/  IMAD R5, R9, UR4, R6 ;  /* 0x0000000409057c24 */ /* 0x001fca000f8e0206 */
[C---:B-1----:R-:W-:Y:S01]  /*0080*/  ISETP.GE.U32.AND P0, PT, R5.reuse, UR5, PT ;  /* 0x0000000505007c0c */ /* 0x042fe2000bf06070 */
[----:B---3--:R-:W-:-:S12]  /*0090*/  IMAD.WIDE.U32 R2, R5, 0x4, R2 ;  /* 0x0000000405027825 */ /* 0x008fd800078e0002 */
[----:B--2---:R-:W2:Y:S01]  /*00a0*/  @!P0 LDG.E R7, desc[UR8][R2.64] ;  /* 0x0000000802078981 */ /* 0x004ea2000c1e1900 */
[----:B------:R-:W0:Y:S01]  /*00b0*/  S2UR UR5, SR_CgaCtaId ;  /* 0x00000000000579c3 */ /* 0x000e220000008800 */
[----:B------:R-:W-:Y:S02]  /*00c0*/  UMOV UR4, 0x400 ;  /* 0x0000040000047882 */ /* 0x000fe40000000000 */
[----:B0-----:R-:W-:-:S06]  /*00d0*/  ULEA UR4, UR5, UR4, 0x18 ;  /* 0x0000000405047291 */ /* 0x001fcc000f8ec0ff */
[----:B------:R-:W-:-:S05]  /*00e0*/  LEA R0, R6, UR4, 0x2 ;  /* 0x0000000406007c11 */ /* 0x000fca000f8e10ff */
[----:B--2---:R0:W-:Y:S01]  /*00f0*/  @!P0 STS [R0], R7 ;  /* 0x0000000700008388 */ /* 0x0041e20000000800 */
[----:B------:R-:W-:Y:S01]  /*0100*/  BAR.SYNC.DEFER_BLOCKING 0x0 ;  /* 0x0000000000007b1d */ /* 0x000fe20000010000 */
[----:B------:R-:W-:-:S13]  /*0110*/  ISETP.GE.U32.AND P0, PT, R9, 0x2, PT ;  /* 0x000000020900780c */ /* 0x000fda0003f06070 */
[----:B0-----:R-:W-:Y:S05]  /*0120*/  @!P0 BRA `(.L_x_7) ;  /* 0x0000000000848947 */ /* 0x001fea0003800000 */
[----:B------:R-:W-:-:S05]  /*0130*/  UMOV UR7, 0x2 ;  /* 0x0000000200077882 */ /* 0x000fca0000000000 */
.L_x_13:
[----:B------:R-:W-:-:S04]  /*0140*/  USHF.R.S32.HI UR5, URZ, 0x1, UR7 ;  /* 0x00000001ff057899 */ /* 0x000fc80008011407 */
[----:B------:R-:W-:-:S09]  /*0150*/  UISETP.GE.AND UP0, UPT, UR5, 0x1, UPT ;  /* 0x000000010500788c */ /* 0x000fd2000bf06270 */
[----:B01----:R-:W-:Y:S05]  /*0160*/  BRA.U !UP0, `(.L_x_8) ;  /* 0x0000000108687547 */ /* 0x003fea000b800000 */
.L_x_12:
[----:B01----:R-:W-:Y:S01]  /*0170*/  LOP3.LUT R7, R6, UR5, RZ, 0x3c, !PT ;  /* 0x0000000506077c12 */ /* 0x003fe2000f8e3cff */
[----:B------:R-:W-:Y:S03]  /*0180*/  BSSY.RECONVERGENT B0, `(.L_x_9) ;  /* 0x0000013000007945 */ /* 0x000fe60003800200 */
[----:B------:R-:W-:-:S13]  /*0190*/  ISETP.GT.U32.AND P0, PT, R7, R6, PT ;  /* 0x000000060700720c */ /* 0x000fda0003f04070 */
[----:B------:R-:W-:Y:S05]  /*01a0*/  @!P0 BRA `(.L_x_10) ;  /* 0x0000000000408947 */ /* 0x000fea0003800000 */
[----:B------:R-:W-:-:S13]  /*01b0*/  LOP3.LUT P0, RZ, R6, UR7, RZ, 0xc0, !PT ;  /* 0x0000000706ff7c12 */ /* 0x000fda000f80c0ff */
[----:B------:R-:W-:Y:S05]  /*01c0*/  @P0 BRA `(.L_x_11) ;  /* 0x0000000000200947 */ /* 0x000fea0003800000 */
[----:B------:R-:W-:Y:S01]  /*01d0*/  LEA R7, R7, UR4, 0x2 ;  /* 0x0000000407077c11 */ /* 0x000fe2000f8e10ff */
[----:B------:R-:W-:Y:S04]  /*01e0*/  LDS R4, [R0] ;  /* 0x0000000000047984 */ /* 0x000fe80000000800 */
[----:B------:R-:W0:Y:S02]  /*01f0*/  LDS R11, [R7] ;  /* 0x00000000070b7984 */ /* 0x000e240000000800 */
[----:B0-----:R-:W-:-:S13]  /*0200*/  ISETP.GT.AND P0, PT, R4, R11, PT ;  /* 0x0000000b0400720c */ /* 0x001fda0003f04270 */
[----:B------:R-:W-:Y:S05]  /*0210*/  @!P0 BRA `(.L_x_10) ;  /* 0x0000000000248947 */ /* 0x000fea0003800000 */
[----:B------:R1:W-:Y:S04]  /*0220*/  STS [R0], R11 ;  /* 0x0000000b00007388 */ /* 0x0003e80000000800 */
[----:B------:R1:W-:Y:S01]  /*0230*/  STS [R7], R4 ;  /* 0x0000000407007388 */ /* 0x0003e20000000800 */
[----:B------:R-:W-:Y:S05]  /*0240*/  BRA `(.L_x_10) ;  /* 0x0000000000187947 */ /* 0x000fea0003800000 */
.L_x_11:
[----:B------:R-:W-:Y:S01]  /*0250*/  LEA R11, R7, UR4, 0x2 ;  /* 0x00000004070b7c11 */ /* 0x000fe2000f8e10ff */
[----:B------:R-:W-:Y:S04]  /*0260*/  LDS R4, [R0] ;  /* 0x0000000000047984 */ /* 0x000fe80000000800 */
[----:B------:R-:W0:Y:S02]  /*0270*/  LDS R7, [R11] ;  /* 0x000000000b077984 */ /* 0x000e240000000800 */
[----:B0-----:R-:W-:-:S13]  /*0280*/  ISETP.GE.AND P0, PT, R4, R7, PT ;  /* 0x000000070400720c */ /* 0x001fda0003f06270 */
[----:B------:R0:W-:Y:S04]  /*0290*/  @!P0 STS [R0], R7 ;  /* 0x0000000700008388 */ /* 0x0001e80000000800 */
[----:B------:R0:W-:Y:S02]  /*02a0*/  @!P0 STS [R11], R4 ;  /* 0x000000040b008388 */ /* 0x0001e40000000800 */
.L_x_10:
[----:B------:R-:W-:Y:S05]  /*02b0*/  BSYNC.RECONVERGENT B0 ;  /* 0x0000000000007941 */ /* 0x000fea0003800200 */
.L_x_9:
[----:B------:R-:W-:Y:S01]  /*02c0*/  BAR.SYNC.DEFER_BLOCKING 0x0 ;  /* 0x0000000000007b1d */ /* 0x000fe20000010000 */
[----:B------:R-:W-:Y:S02]  /*02d0*/  UISETP.GT.U32.AND UP0, UPT, UR5, 0x1, UPT ;  /* 0x000000010500788c */ /* 0x000fe4000bf04070 */
[----:B------:R-:W-:-:S07]  /*02e0*/  USHF.R.U32.HI UR6, URZ, 0x1, UR5 ;  /* 0x00000001ff067899 */ /* 0x000fce0008011605 */
[----:B------:R-:W-:Y:S01]  /*02f0*/  UMOV UR5, UR6 ;  /* 0x0000000600057c82 */ /* 0x000fe20008000000 */
[----:B------:R-:W-:Y:S05]  /*0300*/  BRA.U UP0, `(.L_x_12) ;  /* 0xfffffffd00987547 */ /* 0x000fea000b83ffff */
.L_x_8:
[----:B------:R-:W-:-:S06]  /*0310*/  USHF.L.U32 UR7, UR7, 0x1, URZ ;  /* 0x0000000107077899 */ /* 0x000fcc00080006ff */
[----:B------:R-:W-:-:S13]  /*0320*/  ISETP.LT.U32.AND P0, PT, R9, UR7, PT ;  /* 0x0000000709007c0c */ /* 0x000fda000bf01070 */
[----:B------:R-:W-:Y:S05]  /*0330*/  @!P0 BRA `(.L_x_13) ;  /* 0xfffffffc00808947 */ /* 0x000fea000383ffff */
.L_x_7:
[----:B------:R-:W2:Y:S02]  /*0340*/  LDCU UR5, c[0x0][0x388] ;  /* 0x00007100ff0577ac */ /* 0x000ea40008000800 */
[----:B--2---:R-:W-:-:S13]  /*0350*/  ISETP.GE.U32.AND P0, PT, R5, UR5, PT ;  /* 0x0000000505007c0c */ /* 0x004fda000bf06070 */
[----:B------:R-:W-:Y:S05]  /*0360*/  @P0 EXIT ;  /* 0x000000000000094d */ /* 0x000fea0003800000 */
[----:B------:R-:W2:Y:S04]  /*0370*/  LDS R5, [R0] ;  /* 0x0000000000057984 */ /* 0x000ea80000000800 */
[----:B--2---:R-:W-:Y:S01]  /*0380*/  STG.E desc[UR8][R2.64], R5 ;  /* 0x0000000502007986 */ /* 0x004fe2000c101908 */
[----:B------:R-:W-:Y:S05]  /*0390*/  EXIT ;  /* 0x000000000000794d */ /* 0x000fea0003800000 */
.L_x_14:
        /* <DEDUP_REMOVED lines=14> */
.L_x_16:


//--------------------- .nv.shared._Z18bitonicMergeGlobalPiii --------------------------
	.section	.nv.shared._Z18bitonicMergeGlobalPiii,"aw",@nobits
	.sectionflags	@""
	.align	16
	.zero		1024


//--------------------- .nv.shared.reserved.0     --------------------------
	.section	.nv.shared.reserved.0,"aw",@nobits
	.weak		__nv_reservedSMEM_offset_0_alias
	.size		__nv_reservedSMEM_offset_0_alias, 0, 64
	.other		__nv_reservedSMEM_offset_0_alias,@"STO_CUDA_RESERVED_SHARED STV_DEFAULT"
__nv_reservedSMEM_offset_0_alias:
	.zero		0
	.zero		64


//--------------------- .nv.shared._Z17bitonicSortSharedPii --------------------------
	.section	.nv.shared._Z17bitonicSortSharedPii,"aw",@nobits
	.sectionflags	@""
	.align	16
	.zero		1024


//--------------------- .nv.constant0._Z18bitonicMergeGlobalPiii --------------------------
	.section	.nv.constant0._Z18bitonicMergeGlobalPiii,"a",@progbits
	.sectionflags	@""
	.align	4
.nv.constant0._Z18bitonicMergeGlobalPiii:
	.zero		912


//--------------------- .nv.constant0._Z17bitonicSortSharedPii --------------------------
	.section	.nv.constant0._Z17bitonicSortSharedPii,"a",@progbits
	.sectionflags	@""
	.align	4
.nv.constant0._Z17bitonicSortSharedPii:
	.zero		908


//--------------------- SYMBOLS --------------------------

	.type		.nv.reservedSmem.offset0,@object
	.size		.nv.reservedSmem.offset0,0x4
	.type		.nv.reservedSmem.cap,@object
	.size		.nv.reservedSmem.cap,0x4
